	.headerflags	@"EF_CUDA_TEXMODE_UNIFIED EF_CUDA_64BIT_ADDRESS EF_CUDA_ACCELERATORS EF_CUDA_SM90 EF_CUDA_VIRTUAL_SM(EF_CUDA_SM90)"
	.elftype	@"ET_EXEC"


//--------------------- .nv.info                  --------------------------
	.section	.nv.info,"",@"SHT_CUDA_INFO"
	.align	4


	//----- nvinfo : EIATTR_REGCOUNT
	.align		4
        /*0000*/ 	.byte	0x04, 0x2f
        /*0002*/ 	.short	(.L_2 - .L_1)
	.align		4
.L_1:
        /*0004*/ 	.word	index@(triton_per_fused_native_group_norm_20)
        /*0008*/ 	.word	0x00000011


	//----- nvinfo : EIATTR_MIN_STACK_SIZE
	.align		4
.L_2:
        /*000c*/ 	.byte	0x04, 0x12
        /*000e*/ 	.short	(.L_4 - .L_3)
	.align		4
.L_3:
        /*0010*/ 	.word	index@(triton_per_fused_native_group_norm_20)
        /*0014*/ 	.word	0x00000000


	//----- nvinfo : EIATTR_FRAME_SIZE
	.align		4
.L_4:
        /*0018*/ 	.byte	0x04, 0x11
        /*001a*/ 	.short	(.L_6 - .L_5)
	.align		4
.L_5:
        /*001c*/ 	.word	index@(triton_per_fused_native_group_norm_20)
        /*0020*/ 	.word	0x00000000


	//----- nvinfo : EIATTR_MIN_STACK_SIZE
	.align		4
.L_6:
        /*0024*/ 	.byte	0x04, 0x12
        /*0026*/ 	.short	(.L_8 - .L_7)
	.align		4
.L_7:
        /*0028*/ 	.word	index@(triton_per_fused_native_group_norm_20)
        /*002c*/ 	.word	0x00000000
.L_8:


//--------------------- .nv.info.triton_per_fused_native_group_norm_20 --------------------------
	.section	.nv.info.triton_per_fused_native_group_norm_20,"",@"SHT_CUDA_INFO"
	.sectionflags	@""
	.align	4


	//----- nvinfo : EIATTR_CUDA_API_VERSION
	.align		4
        /*0000*/ 	.byte	0x04, 0x37
        /*0002*/ 	.short	(.L_10 - .L_9)
.L_9:
        /*0004*/ 	.word	0x0000007c


	//----- nvinfo : EIATTR_KPARAM_INFO
	.align		4
.L_10:
        /*0008*/ 	.byte	0x04, 0x17
        /*000a*/ 	.short	(.L_12 - .L_11)
.L_11:
        /*000c*/ 	.word	0x00000000
        /*0010*/ 	.short	0x0004
        /*0012*/ 	.short	0x001c
        /*0014*/ 	.byte	0x00, 0xf0, 0x11, 0x00


	//----- nvinfo : EIATTR_KPARAM_INFO
	.align		4
.L_12:
        /*0018*/ 	.byte	0x04, 0x17
        /*001a*/ 	.short	(.L_14 - .L_13)
.L_13:
        /*001c*/ 	.word	0x00000000
        /*0020*/ 	.short	0x0003
        /*0022*/ 	.short	0x0018
        /*0024*/ 	.byte	0x00, 0xf0, 0x11, 0x00


	//----- nvinfo : EIATTR_KPARAM_INFO
	.align		4
.L_14:
        /*0028*/ 	.byte	0x04, 0x17
        /*002a*/ 	.short	(.L_16 - .L_15)
.L_15:
        /*002c*/ 	.word	0x00000000
        /*0030*/ 	.short	0x0002
        /*0032*/ 	.short	0x0010
        /*0034*/ 	.byte	0x00, 0xf4, 0x21, 0x00


	//----- nvinfo : EIATTR_KPARAM_INFO
	.align		4
.L_16:
        /*0038*/ 	.byte	0x04, 0x17
        /*003a*/ 	.short	(.L_18 - .L_17)
.L_17:
        /*003c*/ 	.word	0x00000000
        /*0040*/ 	.short	0x0001
        /*0042*/ 	.short	0x0008
        /*0044*/ 	.byte	0x00, 0xf4, 0x21, 0x00


	//----- nvinfo : EIATTR_KPARAM_INFO
	.align		4
.L_18:
        /*0048*/ 	.byte	0x04, 0x17
        /*004a*/ 	.short	(.L_20 - .L_19)
.L_19:
        /*004c*/ 	.word	0x00000000
        /*0050*/ 	.short	0x0000
        /*0052*/ 	.short	0x0000
        /*0054*/ 	.byte	0x00, 0xf4, 0x21, 0x00


	//----- nvinfo : EIATTR_SPARSE_MMA_MASK
	.align		4
.L_20:
        /*0058*/ 	.byte	0x03, 0x50
        /*005a*/ 	.short	0x0000


	//----- nvinfo : EIATTR_MAXREG_COUNT
	.align		4
        /*005c*/ 	.byte	0x03, 0x1b
        /*005e*/ 	.short	0x00ff


	//----- nvinfo : EIATTR_COOP_GROUP_MASK_REGIDS
	.align		4
        /*0060*/ 	.byte	0x04, 0x29
        /*0062*/ 	.short	(.L_22 - .L_21)


	//   ....[0]....
.L_21:
        /*0064*/ 	.word	0xffffffff


	//   ....[1]....
        /*0068*/ 	.word	0xffffffff


	//   ....[2]....
        /*006c*/ 	.word	0xffffffff


	//   ....[3]....
        /*0070*/ 	.word	0xffffffff


	//   ....[4]....
        /*0074*/ 	.word	0xffffffff


	//   ....[5]....
        /*0078*/ 	.word	0xffffffff


	//----- nvinfo : EIATTR_COOP_GROUP_INSTR_OFFSETS
	.align		4
.L_22:
        /*007c*/ 	.byte	0x04, 0x28
        /*007e*/ 	.short	(.L_24 - .L_23)


	//   ....[0]....
.L_23:
        /*0080*/ 	.word	0x00000190


	//   ....[1]....
        /*0084*/ 	.word	0x000001b0


	//   ....[2]....
        /*0088*/ 	.word	0x000001e0


	//   ....[3]....
        /*008c*/ 	.word	0x00000290


	//   ....[4]....
        /*0090*/ 	.word	0x000002b0


	//   ....[5]....
        /*0094*/ 	.word	0x000002f0


	//----- nvinfo : EIATTR_EXIT_INSTR_OFFSETS
	.align		4
.L_24:
        /*0098*/ 	.byte	0x04, 0x1c
        /*009a*/ 	.short	(.L_26 - .L_25)


	//   ....[0]....
.L_25:
        /*009c*/ 	.word	0x000003e0


	//   ....[1]....
        /*00a0*/ 	.word	0x00000410


	//----- nvinfo : EIATTR_REQNTID
	.align		4
.L_26:
        /*00a4*/ 	.byte	0x04, 0x10
        /*00a6*/ 	.short	(.L_28 - .L_27)
.L_27:
        /*00a8*/ 	.word	0x00000040
        /*00ac*/ 	.word	0x00000001
        /*00b0*/ 	.word	0x00000001


	//----- nvinfo : EIATTR_CBANK_PARAM_SIZE
	.align		4
.L_28:
        /*00b4*/ 	.byte	0x03, 0x19
        /*00b6*/ 	.short	0x0020


	//----- nvinfo : EIATTR_PARAM_CBANK
	.align		4
        /*00b8*/ 	.byte	0x04, 0x0a
        /*00ba*/ 	.short	(.L_30 - .L_29)
	.align		4
.L_29:
        /*00bc*/ 	.word	index@(.nv.constant0.triton_per_fused_native_group_norm_20)
        /*00c0*/ 	.short	0x0210
        /*00c2*/ 	.short	0x0020


	//----- nvinfo : EIATTR_SW_WAR
	.align		4
.L_30:
        /*00c4*/ 	.byte	0x04, 0x36
        /*00c6*/ 	.short	(.L_32 - .L_31)
.L_31:
        /*00c8*/ 	.word	0x00000008
.L_32:


//--------------------- .nv.callgraph             --------------------------
	.section	.nv.callgraph,"",@"SHT_CUDA_CALLGRAPH"
	.align	4
	.sectionentsize	8
	.align		4
        /*0000*/ 	.word	0x00000000
	.align		4
        /*0004*/ 	.word	0xffffffff
	.align		4
        /*0008*/ 	.word	0x00000000
	.align		4
        /*000c*/ 	.word	0xfffffffe
	.align		4
        /*0010*/ 	.word	0x00000000
	.align		4
        /*0014*/ 	.word	0xfffffffd
	.align		4
        /*0018*/ 	.word	0x00000000
	.align		4
        /*001c*/ 	.word	0xfffffffc


//--------------------- .nv.constant4             --------------------------
	.section	.nv.constant4,"a",@progbits
	.align	8
	.align		8
.nv.constant4:
        /*0000*/ 	.dword	_$_str


//--------------------- .text.triton_per_fused_native_group_norm_20 --------------------------
	.section	.text.triton_per_fused_native_group_norm_20,"ax",@progbits
	.sectionflags	@"SHF_BARRIERS=1"
	.align	128
        .global         triton_per_fused_native_group_norm_20
        .type           triton_per_fused_native_group_norm_20,@function
        .size           triton_per_fused_native_group_norm_20,(.L_x_1 - triton_per_fused_native_group_norm_20)
        .other          triton_per_fused_native_group_norm_20,@"STO_CUDA_ENTRY STV_DEFAULT"
triton_per_fused_native_group_norm_20:
.text.triton_per_fused_native_group_norm_20:
[----:B------:R-:W0:Y:S02]  /*0000*/  LDC R1, c[0x0][0x28] ;  /* 0x00000a00ff017b82 */ /* 0x000e240000000800 */
[----:B------:R-:W1:Y:S01]  /*0010*/  S2R R0, SR_TID.X ;  /* 0x0000000000007919 */ /* 0x000e620000002100 */
[----:B------:R-:W2:Y:S01]  /*0020*/  LDC.64 R4, c[0x0][0x218] ;  /* 0x00008600ff047b82 */ /* 0x000ea20000000a00 */
[----:B------:R-:W-:Y:S01]  /*0030*/  ULDC.64 UR6, c[0x0][0x208] ;  /* 0x0000820000067ab9 */ /* 0x000fe20000000a00 */
[----:B------:R-:W3:Y:S01]  /*0040*/  S2R R3, SR_CTAID.X ;  /* 0x0000000000037919 */ /* 0x000ee20000002500 */
[----:B-1----:R-:W-:Y:S01]  /*0050*/  SHF.R.U32.HI R2, RZ, 0x3, R0 ;  /* 0x00000003ff027819 */ /* 0x002fe20000011600 */
[----:B------:R-:W-:Y:S02]  /*0060*/  IMAD.SHL.U32 R7, R0, 0x2, RZ ;  /* 0x0000000200077824 */ /* 0x000fe400078e00ff */
[----:B---3--:R-:W-:Y:S01]  /*0070*/  IMAD.SHL.U32 R3, R3, 0x8, RZ ;  /* 0x0000000803037824 */ /* 0x008fe200078e00ff */
[----:B------:R-:W-:Y:S02]  /*0080*/  SGXT.U32 R2, R2, 0x3 ;  /* 0x000000030202781a */ /* 0x000fe40000000000 */
[----:B------:R-:W-:-:S02]  /*0090*/  LOP3.LUT R7, R7, 0xe, RZ, 0xc0, !PT ;  /* 0x0000000e07077812 */ /* 0x000fc400078ec0ff */
[----:B------:R-:W-:-:S04]  /*00a0*/  LOP3.LUT R6, R3, R2, RZ, 0xfc, !PT ;  /* 0x0000000203067212 */ /* 0x000fc800078efcff */
[C---:B------:R-:W-:Y:S02]  /*00b0*/  ISETP.GE.AND P0, PT, R6.reuse, 0x80, PT ;  /* 0x000000800600780c */ /* 0x040fe40003f06270 */
[----:B------:R-:W-:-:S05]  /*00c0*/  LEA R7, R6, R7, 0x4 ;  /* 0x0000000706077211 */ /* 0x000fca00078e20ff */
[----:B--2---:R-:W-:Y:S01]  /*00d0*/  IMAD.WIDE R4, R7, 0x4, R4 ;  /* 0x0000000407047825 */ /* 0x004fe200078e0204 */
[----:B------:R-:W-:-:S06]  /*00e0*/  CS2R R6, SRZ ;  /* 0x0000000000067805 */ /* 0x000fcc000001ff00 */
[----:B------:R-:W2:Y:S01]  /*00f0*/  @!P0 LDG.E.64 R6, desc[UR6][R4.64] ;  /* 0x0000000604068981 */ /* 0x000ea2000c1e1b00 */
[----:B------:R-:W1:Y:S01]  /*0100*/  S2UR UR5, SR_CgaCtaId ;  /* 0x00000000000579c3 */ /* 0x000e620000008800 */
[----:B------:R-:W-:Y:S01]  /*0110*/  UMOV UR4, 0x400 ;  /* 0x0000040000047882 */ /* 0x000fe20000000000 */
[----:B------:R-:W-:Y:S01]  /*0120*/  HFMA2.MMA R14, -RZ, RZ, 1.375, 0 ;  /* 0x3d800000ff0e7435 */ /* 0x000fe200000001ff */
[----:B------:R-:W-:Y:S01]  /*0130*/  LOP3.LUT R13, R3, 0x7, R0, 0xf8, !PT ;  /* 0x00000007030d7812 */ /* 0x000fe200078ef800 */
[----:B-1----:R-:W-:Y:S01]  /*0140*/  UPRMT UR4, UR5, 0x654, UR4 ;  /* 0x0000065405047896 */ /* 0x002fe20008000004 */
[----:B--2---:R-:W-:Y:S02]  /*0150*/  SEL R6, R6, RZ, !P0 ;  /* 0x000000ff06067207 */ /* 0x004fe40004000000 */
[----:B------:R-:W-:-:S05]  /*0160*/  SEL R7, R7, RZ, !P0 ;  /* 0x000000ff07077207 */ /* 0x000fca0004000000 */
[----:B------:R-:W-:-:S05]  /*0170*/  FADD R8, R6, R7 ;  /* 0x0000000706087221 */ /* 0x000fca0000000000 */
[----:B------:R-:W-:-:S05]  /*0180*/  FSEL R8, R8, RZ, !P0 ;  /* 0x000000ff08087208 */ /* 0x000fca0004000000 */
[----:B------:R-:W1:Y:S02]  /*0190*/  SHFL.BFLY PT, R9, R8, 0x4, 0x1f ;  /* 0x0c801f0008097f89 */ /* 0x000e6400000e0000 */
[----:B-1----:R-:W-:-:S05]  /*01a0*/  FADD R9, R8, R9 ;  /* 0x0000000908097221 */ /* 0x002fca0000000000 */
[----:B------:R-:W1:Y:S02]  /*01b0*/  SHFL.BFLY PT, R10, R9, 0x2, 0x1f ;  /* 0x0c401f00090a7f89 */ /* 0x000e6400000e0000 */
[----:B-1----:R-:W-:Y:S01]  /*01c0*/  FADD R10, R9, R10 ;  /* 0x0000000a090a7221 */ /* 0x002fe20000000000 */
[----:B------:R-:W-:-:S04]  /*01d0*/  LEA R9, R2, UR4, 0x2 ;  /* 0x0000000402097c11 */ /* 0x000fc8000f8e10ff */
[----:B------:R-:W1:Y:S02]  /*01e0*/  SHFL.BFLY PT, R11, R10, 0x1, 0x1f ;  /* 0x0c201f000a0b7f89 */ /* 0x000e6400000e0000 */
[----:B-1----:R-:W-:-:S04]  /*01f0*/  FADD R12, R10, R11 ;  /* 0x0000000b0a0c7221 */ /* 0x002fc80000000000 */
[C---:B------:R-:W-:Y:S01]  /*0200*/  FFMA R7, R12.reuse, -0.0625, R7 ;  /* 0xbd8000000c077823 */ /* 0x040fe20000000007 */
[----:B------:R-:W-:Y:S01]  /*0210*/  FFMA R6, R12, -0.0625, R6 ;  /* 0xbd8000000c067823 */ /* 0x000fe20000000006 */
[----:B------:R-:W-:Y:S02]  /*0220*/  STS [R9], R12 ;  /* 0x0000000c09007388 */ /* 0x000fe40000000800 */
[----:B------:R-:W-:-:S04]  /*0230*/  FMUL R7, R7, R7 ;  /* 0x0000000707077220 */ /* 0x000fc80000400000 */
[----:B------:R-:W-:-:S05]  /*0240*/  FFMA R7, R6, R6, R7 ;  /* 0x0000000606077223 */ /* 0x000fca0000000007 */
[----:B------:R-:W-:Y:S01]  /*0250*/  FSEL R7, R7, RZ, !P0 ;  /* 0x000000ff07077208 */ /* 0x000fe20004000000 */
[----:B------:R-:W-:Y:S01]  /*0260*/  BAR.SYNC.DEFER_BLOCKING 0x0 ;  /* 0x0000000000007b1d */ /* 0x000fe20000010000 */
[----:B------:R-:W-:-:S04]  /*0270*/  LOP3.LUT P0, RZ, R0, 0x38, RZ, 0xc0, !PT ;  /* 0x0000003800ff7812 */ /* 0x000fc8000780c0ff */
[----:B------:R-:W-:Y:S01]  /*0280*/  ISETP.LT.AND P0, PT, R13, 0x80, !P0 ;  /* 0x000000800d00780c */ /* 0x000fe20004701270 */
[----:B------:R-:W1:Y:S02]  /*0290*/  SHFL.BFLY PT, R4, R7, 0x4, 0x1f ;  /* 0x0c801f0007047f89 */ /* 0x000e6400000e0000 */
[----:B-1----:R-:W-:-:S05]  /*02a0*/  FADD R5, R7, R4 ;  /* 0x0000000407057221 */ /* 0x002fca0000000000 */
[----:B------:R-:W1:Y:S02]  /*02b0*/  SHFL.BFLY PT, R4, R5, 0x2, 0x1f ;  /* 0x0c401f0005047f89 */ /* 0x000e6400000e0000 */
[----:B-1----:R-:W-:Y:S01]  /*02c0*/  FADD R6, R5, R4 ;  /* 0x0000000405067221 */ /* 0x002fe20000000000 */
[----:B------:R-:W-:-:S04]  /*02d0*/  LOP3.LUT R4, R0, 0x7, RZ, 0xc0, !PT ;  /* 0x0000000700047812 */ /* 0x000fc800078ec0ff */
[----:B------:R-:W-:Y:S01]  /*02e0*/  LEA R8, R4, UR4, 0x2 ;  /* 0x0000000404087c11 */ /* 0x000fe2000f8e10ff */
[----:B------:R-:W1:Y:S01]  /*02f0*/  SHFL.BFLY PT, R11, R6, 0x1, 0x1f ;  /* 0x0c201f00060b7f89 */ /* 0x000e6200000e0000 */
[----:B------:R-:W2:Y:S03]  /*0300*/  LDC.64 R4, c[0x0][0x210] ;  /* 0x00008400ff047b82 */ /* 0x000ea60000000a00 */
[----:B------:R-:W-:Y:S01]  /*0310*/  LDS R10, [R8] ;  /* 0x00000000080a7984 */ /* 0x000fe20000000800 */
[----:B-1----:R-:W-:-:S04]  /*0320*/  FADD R2, R6, R11 ;  /* 0x0000000b06027221 */ /* 0x002fc80000000000 */
[----:B------:R-:W-:Y:S08]  /*0330*/  BAR.SYNC.DEFER_BLOCKING 0x0 ;  /* 0x0000000000007b1d */ /* 0x000ff00000010000 */
[----:B------:R-:W1:Y:S01]  /*0340*/  LDC.64 R6, c[0x0][0x220] ;  /* 0x00008800ff067b82 */ /* 0x000e620000000a00 */
[----:B------:R2:W-:Y:S07]  /*0350*/  STS [R9], R2 ;  /* 0x0000000209007388 */ /* 0x0005ee0000000800 */
[----:B------:R-:W-:Y:S01]  /*0360*/  BAR.SYNC.DEFER_BLOCKING 0x0 ;  /* 0x0000000000007b1d */ /* 0x000fe20000010000 */
[----:B--2---:R-:W-:-:S04]  /*0370*/  IMAD.WIDE R2, R13, 0x4, R4 ;  /* 0x000000040d027825 */ /* 0x004fc800078e0204 */
[----:B-1----:R-:W-:Y:S01]  /*0380*/  IMAD.WIDE R4, R13, 0x4, R6 ;  /* 0x000000040d047825 */ /* 0x002fe200078e0206 */
[----:B------:R-:W1:Y:S03]  /*0390*/  LDS R11, [R8] ;  /* 0x00000000080b7984 */ /* 0x000e660000000800 */
[----:B-1----:R-:W-:-:S06]  /*03a0*/  FFMA R11, R11, R14, 9.9999997473787516356e-06 ;  /* 0x3727c5ac0b0b7423 */ /* 0x002fcc000000000e */
[----:B------:R-:W1:Y:S01]  /*03b0*/  MUFU.RSQ R11, R11 ;  /* 0x0000000b000b7308 */ /* 0x000e620000001400 */
[----:B------:R-:W-:Y:S06]  /*03c0*/  BAR.SYNC.DEFER_BLOCKING 0x0 ;  /* 0x0000000000007b1d */ /* 0x000fec0000010000 */
[----:B-1----:R1:W-:Y:S01]  /*03d0*/  @P0 STG.E desc[UR6][R2.64], R11 ;  /* 0x0000000b02000986 */ /* 0x0023e2000c101906 */
[----:B------:R-:W-:Y:S05]  /*03e0*/  @!P0 EXIT ;  /* 0x000000000000894d */ /* 0x000fea0003800000 */
[----:B-1----:R-:W-:-:S05]  /*03f0*/  FMUL R3, R10, 0.0625 ;  /* 0x3d8000000a037820 */ /* 0x002fca0000400000 */
[----:B------:R-:W-:Y:S01]  /*0400*/  STG.E desc[UR6][R4.64], R3 ;  /* 0x0000000304007986 */ /* 0x000fe2000c101906 */
[----:B------:R-:W-:Y:S05]  /*0410*/  EXIT ;  /* 0x000000000000794d */ /* 0x000fea0003800000 */
.L_x_0:
[----:B------:R-:W-:-:S00]  /*0420*/  BRA `(.L_x_0) ;  /* 0xfffffffc00fc7947 */ /* 0x000fc0000383ffff */
[----:B------:R-:W-:-:S00]  /*0430*/  NOP ;  /* 0x0000000000007918 */ /* 0x000fc00000000000 */
        /* <DEDUP_REMOVED lines=12> */
.L_x_1:


//--------------------- .nv.global.init           --------------------------
	.section	.nv.global.init,"aw",@progbits
.nv.global.init:
	.type		_$_str,@object
	.size		_$_str,(.L_0 - _$_str)
_$_str:
        /*0000*/ 	.byte	0x5f, 0x5f, 0x43, 0x55, 0x44, 0x41, 0x5f, 0x46, 0x54, 0x5a, 0x00
.L_0:


//--------------------- .nv.shared.triton_per_fused_native_group_norm_20 --------------------------
	.section	.nv.shared.triton_per_fused_native_group_norm_20,"aw",@nobits
	.sectionflags	@""
	.align	16
	.zero		1024


//--------------------- .nv.constant0.triton_per_fused_native_group_norm_20 --------------------------
	.section	.nv.constant0.triton_per_fused_native_group_norm_20,"a",@progbits
	.sectionflags	@""
	.align	4
.nv.constant0.triton_per_fused_native_group_norm_20:
	.zero		560
